//
// Generated by NVIDIA NVVM Compiler
//
// Compiler Build ID: CL-36424714
// Cuda compilation tools, release 13.0, V13.0.88
// Based on NVVM 20.0.0
//

.version 9.0
.target sm_100
.address_size 64

	// .globl	_Z21transposeGlobalMemoryPfS_i
// _ZZ21transposeSharedMemoryPfS_iE4tile has been demoted

.visible .entry _Z21transposeGlobalMemoryPfS_i(
	.param .u64 .ptr .align 1 _Z21transposeGlobalMemoryPfS_i_param_0,
	.param .u64 .ptr .align 1 _Z21transposeGlobalMemoryPfS_i_param_1,
	.param .u32 _Z21transposeGlobalMemoryPfS_i_param_2
)
{
	.reg .pred 	%p<2>;
	.reg .b32 	%r<15>;
	.reg .b32 	%f<2>;
	.reg .b64 	%rd<9>;

	ld.param.u64 	%rd1, [_Z21transposeGlobalMemoryPfS_i_param_0];
	ld.param.u64 	%rd2, [_Z21transposeGlobalMemoryPfS_i_param_1];
	ld.param.u32 	%r4, [_Z21transposeGlobalMemoryPfS_i_param_2];
	mov.u32 	%r5, %ctaid.x;
	mov.u32 	%r6, %ntid.x;
	mov.u32 	%r7, %tid.x;
	mad.lo.s32 	%r1, %r5, %r6, %r7;
	mov.u32 	%r8, %ctaid.y;
	mov.u32 	%r9, %ntid.y;
	mov.u32 	%r10, %tid.y;
	mad.lo.s32 	%r11, %r8, %r9, %r10;
	max.s32 	%r12, %r1, %r11;
	setp.ge.s32 	%p1, %r12, %r4;
	@%p1 bra 	$L__BB0_2;
	cvta.to.global.u64 	%rd3, %rd1;
	cvta.to.global.u64 	%rd4, %rd2;
	mad.lo.s32 	%r13, %r4, %r11, %r1;
	mul.wide.s32 	%rd5, %r13, 4;
	add.s64 	%rd6, %rd3, %rd5;
	ld.global.f32 	%f1, [%rd6];
	mad.lo.s32 	%r14, %r4, %r1, %r11;
	mul.wide.s32 	%rd7, %r14, 4;
	add.s64 	%rd8, %rd4, %rd7;
	st.global.f32 	[%rd8], %f1;
$L__BB0_2:
	ret;

}
	// .globl	_Z21transposeSharedMemoryPfS_i
.visible .entry _Z21transposeSharedMemoryPfS_i(
	.param .u64 .ptr .align 1 _Z21transposeSharedMemoryPfS_i_param_0,
	.param .u64 .ptr .align 1 _Z21transposeSharedMemoryPfS_i_param_1,
	.param .u32 _Z21transposeSharedMemoryPfS_i_param_2
)
{
	.reg .pred 	%p<3>;
	.reg .b32 	%r<26>;
	.reg .b32 	%f<3>;
	.reg .b64 	%rd<9>;
	// demoted variable
	.shared .align 4 .b8 _ZZ21transposeSharedMemoryPfS_iE4tile[1088];
	ld.param.u64 	%rd1, [_Z21transposeSharedMemoryPfS_i_param_0];
	ld.param.u64 	%rd2, [_Z21transposeSharedMemoryPfS_i_param_1];
	ld.param.u32 	%r10, [_Z21transposeSharedMemoryPfS_i_param_2];
	mov.u32 	%r11, %ctaid.x;
	shl.b32 	%r1, %r11, 4;
	mov.u32 	%r2, %tid.x;
	add.s32 	%r3, %r1, %r2;
	mov.u32 	%r12, %ctaid.y;
	shl.b32 	%r4, %r12, 4;
	mov.u32 	%r5, %tid.y;
	add.s32 	%r13, %r4, %r5;
	max.s32 	%r14, %r3, %r13;
	setp.ge.s32 	%p1, %r14, %r10;
	@%p1 bra 	$L__BB1_2;
	cvta.to.global.u64 	%rd3, %rd1;
	mad.lo.s32 	%r15, %r10, %r13, %r3;
	mul.wide.s32 	%rd4, %r15, 4;
	add.s64 	%rd5, %rd3, %rd4;
	ld.global.f32 	%f1, [%rd5];
	mov.u32 	%r16, _ZZ21transposeSharedMemoryPfS_iE4tile;
	mad.lo.s32 	%r17, %r5, 68, %r16;
	shl.b32 	%r18, %r2, 2;
	add.s32 	%r19, %r17, %r18;
	st.shared.f32 	[%r19], %f1;
$L__BB1_2:
	bar.sync 	0;
	add.s32 	%r7, %r4, %r2;
	add.s32 	%r8, %r1, %r5;
	max.s32 	%r20, %r7, %r8;
	setp.ge.s32 	%p2, %r20, %r10;
	@%p2 bra 	$L__BB1_4;
	mov.u32 	%r21, _ZZ21transposeSharedMemoryPfS_iE4tile;
	mad.lo.s32 	%r22, %r2, 68, %r21;
	shl.b32 	%r23, %r5, 2;
	add.s32 	%r24, %r22, %r23;
	ld.shared.f32 	%f2, [%r24];
	mad.lo.s32 	%r25, %r10, %r8, %r7;
	cvta.to.global.u64 	%rd6, %rd2;
	mul.wide.s32 	%rd7, %r25, 4;
	add.s64 	%rd8, %rd6, %rd7;
	st.global.f32 	[%rd8], %f2;
$L__BB1_4:
	ret;

}


// ===== COMPILED SASS (sm_100) =====

	.target	sm_100

	.elftype	@"ET_EXEC"


//--------------------- .note.nv.tkinfo           --------------------------
	.section	.note.nv.tkinfo,"",@"SHT_NOTE"
	.sectionflags	@"SHF_NOTE_NV_TKINFO"
	.tkinfo
        /*0018*/ 	.word	0x00000002
        /*0030*/ 	.string	""
        /*0030*/ 	.string	"ptxas"
        /*0030*/ 	.string	"Cuda compilation tools, release 13.0, V13.0.88"
        /*0030*/ 	.string	"Build cuda_13.0.r13.0/compiler.36424714_0"
        /*0030*/ 	.string	"-arch sm_100 -m 64 "



//--------------------- .note.nv.cuinfo           --------------------------
	.section	.note.nv.cuinfo,"",@"SHT_NOTE"
	.sectionflags	@"SHF_NOTE_NV_CUINFO"
        /*0018*/ 	.short	0x0002
        /*001a*/ 	.short	0x0064
        /*001c*/ 	.short	0x0082
	.zero		2


//--------------------- .nv.info                  --------------------------
	.section	.nv.info,"",@"SHT_CUDA_INFO"
	.align	4


	//----- nvinfo : EIATTR_REGCOUNT
	.align		4
        /*0000*/ 	.byte	0x04, 0x2f
        /*0002*/ 	.short	(.L_1 - .L_0)
	.align		4
.L_0:
        /*0004*/ 	.word	index@(_Z21transposeGlobalMemoryPfS_i)
        /*0008*/ 	.word	0x0000000a


	//----- nvinfo : EIATTR_FRAME_SIZE
	.align		4
.L_1:
        /*000c*/ 	.byte	0x04, 0x11
        /*000e*/ 	.short	(.L_3 - .L_2)
	.align		4
.L_2:
        /*0010*/ 	.word	index@(_Z21transposeGlobalMemoryPfS_i)
        /*0014*/ 	.word	0x00000000


	//----- nvinfo : EIATTR_REGCOUNT
	.align		4
.L_3:
        /*0018*/ 	.byte	0x04, 0x2f
        /*001a*/ 	.short	(.L_5 - .L_4)
	.align		4
.L_4:
        /*001c*/ 	.word	index@(_Z21transposeSharedMemoryPfS_i)
        /*0020*/ 	.word	0x0000000c


	//----- nvinfo : EIATTR_FRAME_SIZE
	.align		4
.L_5:
        /*0024*/ 	.byte	0x04, 0x11
        /*0026*/ 	.short	(.L_7 - .L_6)
	.align		4
.L_6:
        /*0028*/ 	.word	index@(_Z21transposeSharedMemoryPfS_i)
        /*002c*/ 	.word	0x00000000


	//----- nvinfo : EIATTR_MIN_STACK_SIZE
	.align		4
.L_7:
        /*0030*/ 	.byte	0x04, 0x12
        /*0032*/ 	.short	(.L_9 - .L_8)
	.align		4
.L_8:
        /*0034*/ 	.word	index@(_Z21transposeSharedMemoryPfS_i)
        /*0038*/ 	.word	0x00000000


	//----- nvinfo : EIATTR_MIN_STACK_SIZE
	.align		4
.L_9:
        /*003c*/ 	.byte	0x04, 0x12
        /*003e*/ 	.short	(.L_11 - .L_10)
	.align		4
.L_10:
        /*0040*/ 	.word	index@(_Z21transposeGlobalMemoryPfS_i)
        /*0044*/ 	.word	0x00000000
.L_11:


//--------------------- .nv.compat                --------------------------
	.section	.nv.compat,"",@"SHT_CUDA_COMPAT_INFO"
	.align	4
        /*0000*/ 	.byte	0x02, 0x09, 0x00, 0x00, 0x02, 0x02, 0x01, 0x00, 0x02, 0x05, 0x05, 0x00, 0x03, 0x07, 0x01, 0x01
        /*0010*/ 	.byte	0x02, 0x03, 0x00, 0x00, 0x02, 0x06, 0x01, 0x00, 0x04, 0x0b, 0x08, 0x00, 0x09, 0x00, 0x00, 0x00
        /*0020*/ 	.byte	0x00, 0x00, 0x00, 0x00


//--------------------- .nv.info._Z21transposeSharedMemoryPfS_i --------------------------
	.section	.nv.info._Z21transposeSharedMemoryPfS_i,"",@"SHT_CUDA_INFO"
	.sectionflags	@""
	.align	4


	//----- nvinfo : EIATTR_CUDA_API_VERSION
	.align		4
        /*0000*/ 	.byte	0x04, 0x37
        /*0002*/ 	.short	(.L_13 - .L_12)
.L_12:
        /*0004*/ 	.word	0x00000082


	//----- nvinfo : EIATTR_KPARAM_INFO
	.align		4
.L_13:
        /*0008*/ 	.byte	0x04, 0x17
        /*000a*/ 	.short	(.L_15 - .L_14)
.L_14:
        /*000c*/ 	.word	0x00000000
        /*0010*/ 	.short	0x0002
        /*0012*/ 	.short	0x0010
        /*0014*/ 	.byte	0x00, 0xf0, 0x11, 0x00


	//----- nvinfo : EIATTR_KPARAM_INFO
	.align		4
.L_15:
        /*0018*/ 	.byte	0x04, 0x17
        /*001a*/ 	.short	(.L_17 - .L_16)
.L_16:
        /*001c*/ 	.word	0x00000000
        /*0020*/ 	.short	0x0001
        /*0022*/ 	.short	0x0008
        /*0024*/ 	.byte	0x00, 0xf5, 0x21, 0x00


	//----- nvinfo : EIATTR_KPARAM_INFO
	.align		4
.L_17:
        /*0028*/ 	.byte	0x04, 0x17
        /*002a*/ 	.short	(.L_19 - .L_18)
.L_18:
        /*002c*/ 	.word	0x00000000
        /*0030*/ 	.short	0x0000
        /*0032*/ 	.short	0x0000
        /*0034*/ 	.byte	0x00, 0xf5, 0x21, 0x00


	//----- nvinfo : EIATTR_SPARSE_MMA_MASK
	.align		4
.L_19:
        /*0038*/ 	.byte	0x03, 0x50
        /*003a*/ 	.short	0x0000


	//----- nvinfo : EIATTR_MAXREG_COUNT
	.align		4
        /*003c*/ 	.byte	0x03, 0x1b
        /*003e*/ 	.short	0x00ff


	//----- nvinfo : EIATTR_NUM_BARRIERS
	.align		4
        /*0040*/ 	.byte	0x02, 0x4c
        /*0042*/ 	.byte	0x01
	.zero		1


	//----- nvinfo : EIATTR_MERCURY_ISA_VERSION
	.align		4
        /*0044*/ 	.byte	0x03, 0x5f
        /*0046*/ 	.short	0x0101


	//----- nvinfo : EIATTR_VRC_CTA_INIT_COUNT
	.align		4
        /*0048*/ 	.byte	0x02, 0x4a
	.zero		1
	.zero		1


	//----- nvinfo : EIATTR_EXIT_INSTR_OFFSETS
	.align		4
        /*004c*/ 	.byte	0x04, 0x1c
        /*004e*/ 	.short	(.L_21 - .L_20)


	//   ....[0]....
.L_20:
        /*0050*/ 	.word	0x000001a0


	//   ....[1]....
        /*0054*/ 	.word	0x00000250


	//----- nvinfo : EIATTR_CBANK_PARAM_SIZE
	.align		4
.L_21:
        /*0058*/ 	.byte	0x03, 0x19
        /*005a*/ 	.short	0x0014


	//----- nvinfo : EIATTR_PARAM_CBANK
	.align		4
        /*005c*/ 	.byte	0x04, 0x0a
        /*005e*/ 	.short	(.L_23 - .L_22)
	.align		4
.L_22:
        /*0060*/ 	.word	index@(.nv.constant0._Z21transposeSharedMemoryPfS_i)
        /*0064*/ 	.short	0x0380
        /*0066*/ 	.short	0x0014


	//----- nvinfo : EIATTR_SW_WAR
	.align		4
.L_23:
        /*0068*/ 	.byte	0x04, 0x36
        /*006a*/ 	.short	(.L_25 - .L_24)
.L_24:
        /*006c*/ 	.word	0x00000008
.L_25:


//--------------------- .nv.info._Z21transposeGlobalMemoryPfS_i --------------------------
	.section	.nv.info._Z21transposeGlobalMemoryPfS_i,"",@"SHT_CUDA_INFO"
	.sectionflags	@""
	.align	4


	//----- nvinfo : EIATTR_CUDA_API_VERSION
	.align		4
        /*0000*/ 	.byte	0x04, 0x37
        /*0002*/ 	.short	(.L_27 - .L_26)
.L_26:
        /*0004*/ 	.word	0x00000082


	//----- nvinfo : EIATTR_KPARAM_INFO
	.align		4
.L_27:
        /*0008*/ 	.byte	0x04, 0x17
        /*000a*/ 	.short	(.L_29 - .L_28)
.L_28:
        /*000c*/ 	.word	0x00000000
        /*0010*/ 	.short	0x0002
        /*0012*/ 	.short	0x0010
        /*0014*/ 	.byte	0x00, 0xf0, 0x11, 0x00


	//----- nvinfo : EIATTR_KPARAM_INFO
	.align		4
.L_29:
        /*0018*/ 	.byte	0x04, 0x17
        /*001a*/ 	.short	(.L_31 - .L_30)
.L_30:
        /*001c*/ 	.word	0x00000000
        /*0020*/ 	.short	0x0001
        /*0022*/ 	.short	0x0008
        /*0024*/ 	.byte	0x00, 0xf5, 0x21, 0x00


	//----- nvinfo : EIATTR_KPARAM_INFO
	.align		4
.L_31:
        /*0028*/ 	.byte	0x04, 0x17
        /*002a*/ 	.short	(.L_33 - .L_32)
.L_32:
        /*002c*/ 	.word	0x00000000
        /*0030*/ 	.short	0x0000
        /*0032*/ 	.short	0x0000
        /*0034*/ 	.byte	0x00, 0xf5, 0x21, 0x00


	//----- nvinfo : EIATTR_SPARSE_MMA_MASK
	.align		4
.L_33:
        /*0038*/ 	.byte	0x03, 0x50
        /*003a*/ 	.short	0x0000


	//----- nvinfo : EIATTR_MAXREG_COUNT
	.align		4
        /*003c*/ 	.byte	0x03, 0x1b
        /*003e*/ 	.short	0x00ff


	//----- nvinfo : EIATTR_MERCURY_ISA_VERSION
	.align		4
        /*0040*/ 	.byte	0x03, 0x5f
        /*0042*/ 	.short	0x0101


	//----- nvinfo : EIATTR_VRC_CTA_INIT_COUNT
	.align		4
        /*0044*/ 	.byte	0x02, 0x4a
	.zero		1
	.zero		1


	//----- nvinfo : EIATTR_EXIT_INSTR_OFFSETS
	.align		4
        /*0048*/ 	.byte	0x04, 0x1c
        /*004a*/ 	.short	(.L_35 - .L_34)


	//   ....[0]....
.L_34:
        /*004c*/ 	.word	0x000000c0


	//   ....[1]....
        /*0050*/ 	.word	0x00000160


	//----- nvinfo : EIATTR_CBANK_PARAM_SIZE
	.align		4
.L_35:
        /*0054*/ 	.byte	0x03, 0x19
        /*0056*/ 	.short	0x0014


	//----- nvinfo : EIATTR_PARAM_CBANK
	.align		4
        /*0058*/ 	.byte	0x04, 0x0a
        /*005a*/ 	.short	(.L_37 - .L_36)
	.align		4
.L_36:
        /*005c*/ 	.word	index@(.nv.constant0._Z21transposeGlobalMemoryPfS_i)
        /*0060*/ 	.short	0x0380
        /*0062*/ 	.short	0x0014


	//----- nvinfo : EIATTR_SW_WAR
	.align		4
.L_37:
        /*0064*/ 	.byte	0x04, 0x36
        /*0066*/ 	.short	(.L_39 - .L_38)
.L_38:
        /*0068*/ 	.word	0x00000008
.L_39:


//--------------------- .nv.callgraph             --------------------------
	.section	.nv.callgraph,"",@"SHT_CUDA_CALLGRAPH"
	.align	4
	.sectionentsize	8
	.align		4
        /*0000*/ 	.word	0x00000000
	.align		4
        /*0004*/ 	.word	0xffffffff
	.align		4
        /*0008*/ 	.word	0x00000000
	.align		4
        /*000c*/ 	.word	0xfffffffe
	.align		4
        /*0010*/ 	.word	0x00000000
	.align		4
        /*0014*/ 	.word	0xfffffffd
	.align		4
        /*0018*/ 	.word	0x00000000
	.align		4
        /*001c*/ 	.word	0xfffffffc


//--------------------- .text._Z21transposeSharedMemoryPfS_i --------------------------
	.section	.text._Z21transposeSharedMemoryPfS_i,"ax",@progbits
	.align	128
        .global         _Z21transposeSharedMemoryPfS_i
        .type           _Z21transposeSharedMemoryPfS_i,@function
        .size           _Z21transposeSharedMemoryPfS_i,(.L_x_2 - _Z21transposeSharedMemoryPfS_i)
        .other          _Z21transposeSharedMemoryPfS_i,@"STO_CUDA_ENTRY STV_DEFAULT"
_Z21transposeSharedMemoryPfS_i:
.text._Z21transposeSharedMemoryPfS_i:
[----:B------:R-:W-:Y:S01]  /*0000*/  LDC R1, c[0x0][0x37c] ;  /* 0x0000df00ff017b82 */ /* 0x000fe20000000800 */
[----:B------:R-:W0:Y:S01]  /*0010*/  S2R R7, SR_CTAID.X ;  /* 0x0000000000077919 */ /* 0x000e220000002500 */
[----:B------:R-:W1:Y:S01]  /*0020*/  LDCU UR6, c[0x0][0x390] ;  /* 0x00007200ff0677ac */ /* 0x000e620008000800 */
[----:B------:R-:W0:Y:S01]  /*0030*/  S2R R6, SR_TID.X ;  /* 0x0000000000067919 */ /* 0x000e220000002100 */
[----:B------:R-:W2:Y:S01]  /*0040*/  LDCU.64 UR4, c[0x0][0x358] ;  /* 0x00006b00ff0477ac */ /* 0x000ea20008000a00 */
[----:B------:R-:W3:Y:S01]  /*0050*/  S2R R8, SR_TID.Y ;  /* 0x0000000000087919 */ /* 0x000ee20000002200 */
[----:B------:R-:W3:Y:S01]  /*0060*/  S2R R9, SR_CTAID.Y ;  /* 0x0000000000097919 */ /* 0x000ee20000002600 */
[----:B0-----:R-:W-:Y:S02]  /*0070*/  IMAD R0, R7, 0x10, R6 ;  /* 0x0000001007007824 */ /* 0x001fe400078e0206 */
[----:B---3--:R-:W-:-:S05]  /*0080*/  IMAD R5, R9, 0x10, R8 ;  /* 0x0000001009057824 */ /* 0x008fca00078e0208 */
[----:B------:R-:W-:-:S04]  /*0090*/  VIMNMX R2, PT, PT, R0, R5, !PT ;  /* 0x0000000500027248 */ /* 0x000fc80007fe0100 */
[----:B-1----:R-:W-:-:S13]  /*00a0*/  ISETP.GE.AND P0, PT, R2, UR6, PT ;  /* 0x0000000602007c0c */ /* 0x002fda000bf06270 */
[----:B------:R-:W0:Y:S01]  /*00b0*/  @!P0 LDC.64 R2, c[0x0][0x380] ;  /* 0x0000e000ff028b82 */ /* 0x000e220000000a00 */
[----:B------:R-:W-:-:S04]  /*00c0*/  @!P0 IMAD R5, R5, UR6, R0 ;  /* 0x0000000605058c24 */ /* 0x000fc8000f8e0200 */
[----:B0-----:R-:W-:-:S06]  /*00d0*/  @!P0 IMAD.WIDE R2, R5, 0x4, R2 ;  /* 0x0000000405028825 */ /* 0x001fcc00078e0202 */
[----:B--2---:R-:W2:Y:S01]  /*00e0*/  @!P0 LDG.E R2, desc[UR4][R2.64] ;  /* 0x0000000402028981 */ /* 0x004ea2000c1e1900 */
[----:B------:R-:W-:Y:S01]  /*00f0*/  @!P0 MOV R0, 0x400 ;  /* 0x0000040000008802 */ /* 0x000fe20000000f00 */
[----:B------:R-:W-:Y:S01]  /*0100*/  IMAD R4, R9, 0x10, R6 ;  /* 0x0000001009047824 */ /* 0x000fe200078e0206 */
[----:B------:R-:W-:Y:S01]  /*0110*/  LEA R7, R7, R8, 0x4 ;  /* 0x0000000807077211 */ /* 0x000fe200078e20ff */
[----:B------:R-:W0:Y:S02]  /*0120*/  @!P0 S2R R5, SR_CgaCtaId ;  /* 0x0000000000058919 */ /* 0x000e240000008800 */
[----:B0-----:R-:W-:Y:S02]  /*0130*/  @!P0 LEA R0, R5, R0, 0x18 ;  /* 0x0000000005008211 */ /* 0x001fe400078ec0ff */
[----:B------:R-:W-:-:S03]  /*0140*/  VIMNMX R5, PT, PT, R4, R7, !PT ;  /* 0x0000000704057248 */ /* 0x000fc60007fe0100 */
[----:B------:R-:W-:Y:S01]  /*0150*/  @!P0 IMAD R0, R8, 0x44, R0 ;  /* 0x0000004408008824 */ /* 0x000fe200078e0200 */
[----:B------:R-:W-:-:S04]  /*0160*/  ISETP.GE.AND P1, PT, R5, UR6, PT ;  /* 0x0000000605007c0c */ /* 0x000fc8000bf26270 */
[----:B------:R-:W-:-:S05]  /*0170*/  @!P0 LEA R5, R6, R0, 0x2 ;  /* 0x0000000006058211 */ /* 0x000fca00078e10ff */
[----:B--2---:R0:W-:Y:S01]  /*0180*/  @!P0 STS [R5], R2 ;  /* 0x0000000205008388 */ /* 0x0041e20000000800 */
[----:B------:R-:W-:Y:S06]  /*0190*/  BAR.SYNC.DEFER_BLOCKING 0x0 ;  /* 0x0000000000007b1d */ /* 0x000fec0000010000 */
[----:B------:R-:W-:Y:S05]  /*01a0*/  @P1 EXIT ;  /* 0x000000000000194d */ /* 0x000fea0003800000 */
[----:B------:R-:W1:Y:S01]  /*01b0*/  S2R R3, SR_CgaCtaId ;  /* 0x0000000000037919 */ /* 0x000e620000008800 */
[----:B------:R-:W-:Y:S01]  /*01c0*/  MOV R0, 0x400 ;  /* 0x0000040000007802 */ /* 0x000fe20000000f00 */
[----:B------:R-:W-:-:S03]  /*01d0*/  IMAD R7, R7, UR6, R4 ;  /* 0x0000000607077c24 */ /* 0x000fc6000f8e0204 */
[----:B-1----:R-:W-:-:S05]  /*01e0*/  LEA R3, R3, R0, 0x18 ;  /* 0x0000000003037211 */ /* 0x002fca00078ec0ff */
[----:B------:R-:W-:Y:S02]  /*01f0*/  IMAD R0, R6, 0x44, R3 ;  /* 0x0000004406007824 */ /* 0x000fe400078e0203 */
[----:B0-----:R-:W0:Y:S02]  /*0200*/  LDC.64 R2, c[0x0][0x388] ;  /* 0x0000e200ff027b82 */ /* 0x001e240000000a00 */
[----:B------:R-:W-:-:S05]  /*0210*/  IMAD R0, R8, 0x4, R0 ;  /* 0x0000000408007824 */ /* 0x000fca00078e0200 */
[----:B------:R-:W1:Y:S01]  /*0220*/  LDS R5, [R0] ;  /* 0x0000000000057984 */ /* 0x000e620000000800 */
[----:B0-----:R-:W-:-:S05]  /*0230*/  IMAD.WIDE R2, R7, 0x4, R2 ;  /* 0x0000000407027825 */ /* 0x001fca00078e0202 */
[----:B-1----:R-:W-:Y:S01]  /*0240*/  STG.E desc[UR4][R2.64], R5 ;  /* 0x0000000502007986 */ /* 0x002fe2000c101904 */
[----:B------:R-:W-:Y:S05]  /*0250*/  EXIT ;  /* 0x000000000000794d */ /* 0x000fea0003800000 */
.L_x_0:
[----:B------:R-:W-:-:S00]  /*0260*/  BRA `(.L_x_0) ;  /* 0xfffffffc00fc7947 */ /* 0x000fc0000383ffff */
[----:B------:R-:W-:-:S00]  /*0270*/  NOP ;  /* 0x0000000000007918 */ /* 0x000fc00000000000 */
        /* <DEDUP_REMOVED lines=8> */
.L_x_2:


//--------------------- .text._Z21transposeGlobalMemoryPfS_i --------------------------
	.section	.text._Z21transposeGlobalMemoryPfS_i,"ax",@progbits
	.align	128
        .global         _Z21transposeGlobalMemoryPfS_i
        .type           _Z21transposeGlobalMemoryPfS_i,@function
        .size           _Z21transposeGlobalMemoryPfS_i,(.L_x_3 - _Z21transposeGlobalMemoryPfS_i)
        .other          _Z21transposeGlobalMemoryPfS_i,@"STO_CUDA_ENTRY STV_DEFAULT"
_Z21transposeGlobalMemoryPfS_i:
.text._Z21transposeGlobalMemoryPfS_i:
[----:B------:R-:W-:Y:S01]  /*0000*/  LDC R1, c[0x0][0x37c] ;  /* 0x0000df00ff017b82 */ /* 0x000fe20000000800 */
[----:B------:R-:W0:Y:S07]  /*0010*/  S2R R3, SR_TID.X ;  /* 0x0000000000037919 */ /* 0x000e2e0000002100 */
[----:B------:R-:W0:Y:S01]  /*0020*/  LDC R0, c[0x0][0x360] ;  /* 0x0000d800ff007b82 */ /* 0x000e220000000800 */
[----:B------:R-:W1:Y:S01]  /*0030*/  LDCU UR6, c[0x0][0x390] ;  /* 0x00007200ff0677ac */ /* 0x000e620008000800 */
[----:B------:R-:W2:Y:S06]  /*0040*/  S2R R2, SR_TID.Y ;  /* 0x0000000000027919 */ /* 0x000eac0000002200 */
[----:B------:R-:W0:Y:S08]  /*0050*/  S2UR UR4, SR_CTAID.X ;  /* 0x00000000000479c3 */ /* 0x000e300000002500 */
[----:B------:R-:W2:Y:S08]  /*0060*/  S2UR UR5, SR_CTAID.Y ;  /* 0x00000000000579c3 */ /* 0x000eb00000002600 */
[----:B------:R-:W2:Y:S01]  /*0070*/  LDC R7, c[0x0][0x364] ;  /* 0x0000d900ff077b82 */ /* 0x000ea20000000800 */
[----:B0-----:R-:W-:-:S02]  /*0080*/  IMAD R0, R0, UR4, R3 ;  /* 0x0000000400007c24 */ /* 0x001fc4000f8e0203 */
[----:B--2---:R-:W-:-:S05]  /*0090*/  IMAD R7, R7, UR5, R2 ;  /* 0x0000000507077c24 */ /* 0x004fca000f8e0202 */
[----:B------:R-:W-:-:S04]  /*00a0*/  VIMNMX R2, PT, PT, R0, R7, !PT ;  /* 0x0000000700027248 */ /* 0x000fc80007fe0100 */
[----:B-1----:R-:W-:-:S13]  /*00b0*/  ISETP.GE.AND P0, PT, R2, UR6, PT ;  /* 0x0000000602007c0c */ /* 0x002fda000bf06270 */
[----:B------:R-:W-:Y:S05]  /*00c0*/  @P0 EXIT ;  /* 0x000000000000094d */ /* 0x000fea0003800000 */
[----:B------:R-:W0:Y:S01]  /*00d0*/  LDC.64 R2, c[0x0][0x380] ;  /* 0x0000e000ff027b82 */ /* 0x000e220000000a00 */
[----:B------:R-:W1:Y:S01]  /*00e0*/  LDCU.64 UR4, c[0x0][0x358] ;  /* 0x00006b00ff0477ac */ /* 0x000e620008000a00 */
[----:B------:R-:W-:-:S04]  /*00f0*/  IMAD R5, R7, UR6, R0 ;  /* 0x0000000607057c24 */ /* 0x000fc8000f8e0200 */
[----:B0-----:R-:W-:Y:S02]  /*0100*/  IMAD.WIDE R2, R5, 0x4, R2 ;  /* 0x0000000405027825 */ /* 0x001fe400078e0202 */
[----:B------:R-:W0:Y:S04]  /*0110*/  LDC.64 R4, c[0x0][0x388] ;  /* 0x0000e200ff047b82 */ /* 0x000e280000000a00 */
[----:B-1----:R-:W2:Y:S01]  /*0120*/  LDG.E R3, desc[UR4][R2.64] ;  /* 0x0000000402037981 */ /* 0x002ea2000c1e1900 */
[----:B------:R-:W-:-:S04]  /*0130*/  IMAD R7, R0, UR6, R7 ;  /* 0x0000000600077c24 */ /* 0x000fc8000f8e0207 */
[----:B0-----:R-:W-:-:S05]  /*0140*/  IMAD.WIDE R4, R7, 0x4, R4 ;  /* 0x0000000407047825 */ /* 0x001fca00078e0204 */
[----:B--2---:R-:W-:Y:S01]  /*0150*/  STG.E desc[UR4][R4.64], R3 ;  /* 0x0000000304007986 */ /* 0x004fe2000c101904 */
[----:B------:R-:W-:Y:S05]  /*0160*/  EXIT ;  /* 0x000000000000794d */ /* 0x000fea0003800000 */
.L_x_1:
        /* <DEDUP_REMOVED lines=9> */
.L_x_3:


//--------------------- .nv.shared._Z21transposeSharedMemoryPfS_i --------------------------
	.section	.nv.shared._Z21transposeSharedMemoryPfS_i,"aw",@nobits
	.sectionflags	@""
	.align	4
.nv.shared._Z21transposeSharedMemoryPfS_i:
	.zero		2112


//--------------------- .nv.shared.reserved.0     --------------------------
	.section	.nv.shared.reserved.0,"aw",@nobits
	.weak		__nv_reservedSMEM_offset_0_alias
	.size		__nv_reservedSMEM_offset_0_alias, 0, 64
	.other		__nv_reservedSMEM_offset_0_alias,@"STO_CUDA_RESERVED_SHARED STV_DEFAULT"
__nv_reservedSMEM_offset_0_alias:
	.zero		0
	.zero		64


//--------------------- .nv.constant0._Z21transposeSharedMemoryPfS_i --------------------------
	.section	.nv.constant0._Z21transposeSharedMemoryPfS_i,"a",@progbits
	.sectionflags	@""
	.align	4
.nv.constant0._Z21transposeSharedMemoryPfS_i:
	.zero		916


//--------------------- .nv.constant0._Z21transposeGlobalMemoryPfS_i --------------------------
	.section	.nv.constant0._Z21transposeGlobalMemoryPfS_i,"a",@progbits
	.sectionflags	@""
	.align	4
.nv.constant0._Z21transposeGlobalMemoryPfS_i:
	.zero		916


//--------------------- SYMBOLS --------------------------

	.type		.nv.reservedSmem.offset0,@object
	.size		.nv.reservedSmem.offset0,0x4
	.type		.nv.reservedSmem.cap,@object
	.size		.nv.reservedSmem.cap,0x4
